	.headerflags	@"EF_CUDA_TEXMODE_UNIFIED EF_CUDA_64BIT_ADDRESS EF_CUDA_ACCELERATORS EF_CUDA_SM90 EF_CUDA_VIRTUAL_SM(EF_CUDA_SM90)"
	.elftype	@"ET_EXEC"


//--------------------- .nv.info                  --------------------------
	.section	.nv.info,"",@"SHT_CUDA_INFO"
	.align	4


	//----- nvinfo : EIATTR_REGCOUNT
	.align		4
        /*0000*/ 	.byte	0x04, 0x2f
        /*0002*/ 	.short	(.L_3 - .L_2)
	.align		4
.L_2:
        /*0004*/ 	.word	index@(triton_poi_fused__native_batch_norm_legit_no_training_relu_7)
        /*0008*/ 	.word	0x00000020


	//----- nvinfo : EIATTR_MIN_STACK_SIZE
	.align		4
.L_3:
        /*000c*/ 	.byte	0x04, 0x12
        /*000e*/ 	.short	(.L_5 - .L_4)
	.align		4
.L_4:
        /*0010*/ 	.word	index@(triton_poi_fused__native_batch_norm_legit_no_training_relu_7)
        /*0014*/ 	.word	0x00000000


	//----- nvinfo : EIATTR_FRAME_SIZE
	.align		4
.L_5:
        /*0018*/ 	.byte	0x04, 0x11
        /*001a*/ 	.short	(.L_7 - .L_6)
	.align		4
.L_6:
        /*001c*/ 	.word	index@(triton_poi_fused__native_batch_norm_legit_no_training_relu_7)
        /*0020*/ 	.word	0x00000000


	//----- nvinfo : EIATTR_MIN_STACK_SIZE
	.align		4
.L_7:
        /*0024*/ 	.byte	0x04, 0x12
        /*0026*/ 	.short	(.L_9 - .L_8)
	.align		4
.L_8:
        /*0028*/ 	.word	index@(triton_poi_fused__native_batch_norm_legit_no_training_relu_7)
        /*002c*/ 	.word	0x00000000
.L_9:


//--------------------- .nv.info.triton_poi_fused__native_batch_norm_legit_no_training_relu_7 --------------------------
	.section	.nv.info.triton_poi_fused__native_batch_norm_legit_no_training_relu_7,"",@"SHT_CUDA_INFO"
	.sectionflags	@""
	.align	4


	//----- nvinfo : EIATTR_CUDA_API_VERSION
	.align		4
        /*0000*/ 	.byte	0x04, 0x37
        /*0002*/ 	.short	(.L_11 - .L_10)
.L_10:
        /*0004*/ 	.word	0x0000007c


	//----- nvinfo : EIATTR_KPARAM_INFO
	.align		4
.L_11:
        /*0008*/ 	.byte	0x04, 0x17
        /*000a*/ 	.short	(.L_13 - .L_12)
.L_12:
        /*000c*/ 	.word	0x00000000
        /*0010*/ 	.short	0x0007
        /*0012*/ 	.short	0x0034
        /*0014*/ 	.byte	0x00, 0xf0, 0x11, 0x00


	//----- nvinfo : EIATTR_KPARAM_INFO
	.align		4
.L_13:
        /*0018*/ 	.byte	0x04, 0x17
        /*001a*/ 	.short	(.L_15 - .L_14)
.L_14:
        /*001c*/ 	.word	0x00000000
        /*0020*/ 	.short	0x0006
        /*0022*/ 	.short	0x0030
        /*0024*/ 	.byte	0x00, 0xf0, 0x11, 0x00


	//----- nvinfo : EIATTR_KPARAM_INFO
	.align		4
.L_15:
        /*0028*/ 	.byte	0x04, 0x17
        /*002a*/ 	.short	(.L_17 - .L_16)
.L_16:
        /*002c*/ 	.word	0x00000000
        /*0030*/ 	.short	0x0005
        /*0032*/ 	.short	0x0028
        /*0034*/ 	.byte	0x00, 0xf4, 0x21, 0x00


	//----- nvinfo : EIATTR_KPARAM_INFO
	.align		4
.L_17:
        /*0038*/ 	.byte	0x04, 0x17
        /*003a*/ 	.short	(.L_19 - .L_18)
.L_18:
        /*003c*/ 	.word	0x00000000
        /*0040*/ 	.short	0x0004
        /*0042*/ 	.short	0x0020
        /*0044*/ 	.byte	0x00, 0xf4, 0x21, 0x00


	//----- nvinfo : EIATTR_KPARAM_INFO
	.align		4
.L_19:
        /*0048*/ 	.byte	0x04, 0x17
        /*004a*/ 	.short	(.L_21 - .L_20)
.L_20:
        /*004c*/ 	.word	0x00000000
        /*0050*/ 	.short	0x0003
        /*0052*/ 	.short	0x0018
        /*0054*/ 	.byte	0x00, 0xf4, 0x21, 0x00


	//----- nvinfo : EIATTR_KPARAM_INFO
	.align		4
.L_21:
        /*0058*/ 	.byte	0x04, 0x17
        /*005a*/ 	.short	(.L_23 - .L_22)
.L_22:
        /*005c*/ 	.word	0x00000000
        /*0060*/ 	.short	0x0002
        /*0062*/ 	.short	0x0010
        /*0064*/ 	.byte	0x00, 0xf4, 0x21, 0x00


	//----- nvinfo : EIATTR_KPARAM_INFO
	.align		4
.L_23:
        /*0068*/ 	.byte	0x04, 0x17
        /*006a*/ 	.short	(.L_25 - .L_24)
.L_24:
        /*006c*/ 	.word	0x00000000
        /*0070*/ 	.short	0x0001
        /*0072*/ 	.short	0x0008
        /*0074*/ 	.byte	0x00, 0xf4, 0x21, 0x00


	//----- nvinfo : EIATTR_KPARAM_INFO
	.align		4
.L_25:
        /*0078*/ 	.byte	0x04, 0x17
        /*007a*/ 	.short	(.L_27 - .L_26)
.L_26:
        /*007c*/ 	.word	0x00000000
        /*0080*/ 	.short	0x0000
        /*0082*/ 	.short	0x0000
        /*0084*/ 	.byte	0x00, 0xf4, 0x21, 0x00


	//----- nvinfo : EIATTR_SPARSE_MMA_MASK
	.align		4
.L_27:
        /*0088*/ 	.byte	0x03, 0x50
        /*008a*/ 	.short	0x0000


	//----- nvinfo : EIATTR_MAXREG_COUNT
	.align		4
        /*008c*/ 	.byte	0x03, 0x1b
        /*008e*/ 	.short	0x00ff


	//----- nvinfo : EIATTR_EXIT_INSTR_OFFSETS
	.align		4
        /*0090*/ 	.byte	0x04, 0x1c
        /*0092*/ 	.short	(.L_29 - .L_28)


	//   ....[0]....
.L_28:
        /*0094*/ 	.word	0x00001230


	//   ....[1]....
        /*0098*/ 	.word	0x00001300


	//----- nvinfo : EIATTR_REQNTID
	.align		4
.L_29:
        /*009c*/ 	.byte	0x04, 0x10
        /*009e*/ 	.short	(.L_31 - .L_30)
.L_30:
        /*00a0*/ 	.word	0x00000100
        /*00a4*/ 	.word	0x00000001
        /*00a8*/ 	.word	0x00000001


	//----- nvinfo : EIATTR_CBANK_PARAM_SIZE
	.align		4
.L_31:
        /*00ac*/ 	.byte	0x03, 0x19
        /*00ae*/ 	.short	0x0038


	//----- nvinfo : EIATTR_PARAM_CBANK
	.align		4
        /*00b0*/ 	.byte	0x04, 0x0a
        /*00b2*/ 	.short	(.L_33 - .L_32)
	.align		4
.L_32:
        /*00b4*/ 	.word	index@(.nv.constant0.triton_poi_fused__native_batch_norm_legit_no_training_relu_7)
        /*00b8*/ 	.short	0x0210
        /*00ba*/ 	.short	0x0038


	//----- nvinfo : EIATTR_SW_WAR
	.align		4
.L_33:
        /*00bc*/ 	.byte	0x04, 0x36
        /*00be*/ 	.short	(.L_35 - .L_34)
.L_34:
        /*00c0*/ 	.word	0x00000008
.L_35:


//--------------------- .nv.callgraph             --------------------------
	.section	.nv.callgraph,"",@"SHT_CUDA_CALLGRAPH"
	.align	4
	.sectionentsize	8
	.align		4
        /*0000*/ 	.word	0x00000000
	.align		4
        /*0004*/ 	.word	0xffffffff
	.align		4
        /*0008*/ 	.word	0x00000000
	.align		4
        /*000c*/ 	.word	0xfffffffe
	.align		4
        /*0010*/ 	.word	0x00000000
	.align		4
        /*0014*/ 	.word	0xfffffffd
	.align		4
        /*0018*/ 	.word	0x00000000
	.align		4
        /*001c*/ 	.word	0xfffffffc


//--------------------- .nv.constant4             --------------------------
	.section	.nv.constant4,"a",@progbits
	.align	8
	.align		8
.nv.constant4:
        /*0000*/ 	.dword	_$_str
	.align		8
        /*0008*/ 	.dword	_$_str_$_2


//--------------------- .text.triton_poi_fused__native_batch_norm_legit_no_training_relu_7 --------------------------
	.section	.text.triton_poi_fused__native_batch_norm_legit_no_training_relu_7,"ax",@progbits
	.sectionflags	@"SHF_BARRIERS=1"
	.align	128
        .global         triton_poi_fused__native_batch_norm_legit_no_training_relu_7
        .type           triton_poi_fused__native_batch_norm_legit_no_training_relu_7,@function
        .size           triton_poi_fused__native_batch_norm_legit_no_training_relu_7,(.L_x_1 - triton_poi_fused__native_batch_norm_legit_no_training_relu_7)
        .other          triton_poi_fused__native_batch_norm_legit_no_training_relu_7,@"STO_CUDA_ENTRY STV_DEFAULT"
triton_poi_fused__native_batch_norm_legit_no_training_relu_7:
.text.triton_poi_fused__native_batch_norm_legit_no_training_relu_7:
[----:B------:R-:W0:Y:S01]  /*0000*/  LDC R1, c[0x0][0x28] ;  /* 0x00000a00ff017b82 */ /* 0x000e220000000800 */
[----:B------:R-:W1:Y:S07]  /*0010*/  S2R R21, SR_TID.X ;  /* 0x0000000000157919 */ /* 0x000e6e0000002100 */
[----:B------:R-:W2:Y:S01]  /*0020*/  LDC.64 R16, c[0x0][0x210] ;  /* 0x00008400ff107b82 */ /* 0x000ea20000000a00 */
[----:B------:R-:W-:Y:S01]  /*0030*/  ULDC.64 UR6, c[0x0][0x208] ;  /* 0x0000820000067ab9 */ /* 0x000fe20000000a00 */
[----:B------:R-:W3:Y:S01]  /*0040*/  S2R R0, SR_CTAID.Y ;  /* 0x0000000000007919 */ /* 0x000ee20000002600 */
[----:B------:R-:W4:Y:S01]  /*0050*/  S2R R2, SR_CTAID.X ;  /* 0x0000000000027919 */ /* 0x000f220000002500 */
[----:B-1----:R-:W-:Y:S01]  /*0060*/  IMAD.SHL.U32 R3, R21, 0x4, RZ ;  /* 0x0000000415037824 */ /* 0x002fe200078e00ff */
[----:B------:R-:W-:-:S04]  /*0070*/  SHF.R.U32.HI R7, RZ, 0x6, R21 ;  /* 0x00000006ff077819 */ /* 0x000fc80000011615 */
[----:B------:R-:W-:Y:S02]  /*0080*/  LOP3.LUT R5, R3, 0xfc, RZ, 0xc0, !PT ;  /* 0x000000fc03057812 */ /* 0x000fe400078ec0ff */
[----:B------:R-:W-:Y:S01]  /*0090*/  SGXT.U32 R7, R7, 0x2 ;  /* 0x000000020707781a */ /* 0x000fe20000000000 */
[----:B----4-:R-:W-:Y:S01]  /*00a0*/  IMAD.SHL.U32 R2, R2, 0x10, RZ ;  /* 0x0000001002027824 */ /* 0x010fe200078e00ff */
[----:B---3--:R-:W-:-:S04]  /*00b0*/  PRMT R5, R5, 0x6540, R0 ;  /* 0x0000654005057816 */ /* 0x008fc80000000000 */
[C---:B------:R-:W-:Y:S01]  /*00c0*/  ISETP.GE.AND P0, PT, R5.reuse, 0x500, PT ;  /* 0x000005000500780c */ /* 0x040fe20003f06270 */
[----:B------:R-:W-:Y:S01]  /*00d0*/  IMAD.HI R4, R5, 0x66666667, RZ ;  /* 0x6666666705047827 */ /* 0x000fe200078e02ff */
[----:B------:R-:W-:Y:S02]  /*00e0*/  LOP3.LUT R18, R2, R7, RZ, 0xfc, !PT ;  /* 0x0000000702127212 */ /* 0x000fe400078efcff */
[----:B------:R-:W-:Y:S02]  /*00f0*/  CS2R R6, SRZ ;  /* 0x0000000000067805 */ /* 0x000fe4000001ff00 */
[----:B------:R-:W-:Y:S02]  /*0100*/  SHF.R.U32.HI R9, RZ, 0x1f, R4 ;  /* 0x0000001fff097819 */ /* 0x000fe40000011604 */
[----:B------:R-:W-:Y:S02]  /*0110*/  ISETP.LT.AND P1, PT, R18, 0x10, !P0 ;  /* 0x000000101200780c */ /* 0x000fe40004721270 */
[----:B------:R-:W-:-:S02]  /*0120*/  LEA.HI.SX32 R4, R4, R9, 0x19 ;  /* 0x0000000904047211 */ /* 0x000fc400078fcaff */
[----:B------:R-:W-:-:S03]  /*0130*/  LOP3.LUT R8, R18, 0x4, RZ, 0xfc, !PT ;  /* 0x0000000412087812 */ /* 0x000fc600078efcff */
[----:B------:R-:W-:Y:S01]  /*0140*/  IMAD R5, R4, -0x140, R5 ;  /* 0xfffffec004057824 */ /* 0x000fe200078e0205 */
[----:B------:R-:W-:Y:S02]  /*0150*/  ISETP.LT.AND P2, PT, R8, 0x10, !P0 ;  /* 0x000000100800780c */ /* 0x000fe40004741270 */
[----:B------:R-:W-:Y:S01]  /*0160*/  CS2R R8, SRZ ;  /* 0x0000000000087805 */ /* 0x000fe2000001ff00 */
[----:B------:R-:W-:Y:S01]  /*0170*/  IMAD R19, R4, 0x1400, R5 ;  /* 0x0000140004137824 */ /* 0x000fe200078e0205 */
[----:B------:R-:W-:-:S03]  /*0180*/  CS2R R4, SRZ ;  /* 0x0000000000047805 */ /* 0x000fc6000001ff00 */
[----:B------:R-:W-:-:S04]  /*0190*/  IMAD R19, R18, 0x140, R19 ;  /* 0x0000014012137824 */ /* 0x000fc800078e0213 */
[----:B--2---:R-:W-:-:S05]  /*01a0*/  IMAD.WIDE R14, R19, 0x4, R16 ;  /* 0x00000004130e7825 */ /* 0x004fca00078e0210 */
[----:B------:R1:W2:Y:S01]  /*01b0*/  @P1 LDG.E.EL.128 R4, desc[UR6][R14.64] ;  /* 0x000000060e041981 */ /* 0x0002a2000c2e1d00 */
[----:B------:R-:W-:Y:S01]  /*01c0*/  VIADD R23, R19, 0x500 ;  /* 0x0000050013177836 */ /* 0x000fe20000000000 */
[----:B------:R-:W-:Y:S02]  /*01d0*/  CS2R R10, SRZ ;  /* 0x00000000000a7805 */ /* 0x000fe4000001ff00 */
[----:B------:R-:W-:Y:S01]  /*01e0*/  LOP3.LUT R12, R18, 0x8, RZ, 0xfc, !PT ;  /* 0x00000008120c7812 */ /* 0x000fe200078efcff */
[----:B------:R-:W-:-:S03]  /*01f0*/  IMAD.WIDE R22, R23, 0x4, R16 ;  /* 0x0000000417167825 */ /* 0x000fc600078e0210 */
[----:B------:R-:W-:Y:S02]  /*0200*/  ISETP.LT.AND P1, PT, R12, 0x10, !P0 ;  /* 0x000000100c00780c */ /* 0x000fe40004721270 */
[----:B------:R3:W4:Y:S01]  /*0210*/  @P2 LDG.E.EL.128 R8, desc[UR6][R22.64] ;  /* 0x0000000616082981 */ /* 0x000722000c2e1d00 */
[----:B------:R-:W-:Y:S01]  /*0220*/  VIADD R25, R19, 0xa00 ;  /* 0x00000a0013197836 */ /* 0x000fe20000000000 */
[----:B------:R-:W-:Y:S02]  /*0230*/  CS2R R12, SRZ ;  /* 0x00000000000c7805 */ /* 0x000fe4000001ff00 */
[----:B-1----:R-:W-:Y:S01]  /*0240*/  CS2R R14, SRZ ;  /* 0x00000000000e7805 */ /* 0x002fe2000001ff00 */
[----:B------:R-:W-:-:S06]  /*0250*/  IMAD.WIDE R24, R25, 0x4, R16 ;  /* 0x0000000419187825 */ /* 0x000fcc00078e0210 */
[----:B------:R-:W5:Y:S01]  /*0260*/  @P1 LDG.E.EL.128 R12, desc[UR6][R24.64] ;  /* 0x00000006180c1981 */ /* 0x000f62000c2e1d00 */
[----:B------:R-:W-:Y:S01]  /*0270*/  LOP3.LUT R18, R18, 0xc, RZ, 0xfc, !PT ;  /* 0x0000000c12127812 */ /* 0x000fe200078efcff */
[----:B------:R-:W-:-:S03]  /*0280*/  VIADD R27, R19, 0xf00 ;  /* 0x00000f00131b7836 */ /* 0x000fc60000000000 */
[----:B------:R-:W-:Y:S01]  /*0290*/  ISETP.LT.AND P0, PT, R18, 0x10, !P0 ;  /* 0x000000101200780c */ /* 0x000fe20004701270 */
[----:B------:R-:W-:Y:S01]  /*02a0*/  IMAD.WIDE R26, R27, 0x4, R16 ;  /* 0x000000041b1a7825 */ /* 0x000fe200078e0210 */
[----:B------:R-:W-:Y:S02]  /*02b0*/  CS2R R16, SRZ ;  /* 0x0000000000107805 */ /* 0x000fe4000001ff00 */
[----:B------:R-:W-:-:S09]  /*02c0*/  CS2R R18, SRZ ;  /* 0x0000000000127805 */ /* 0x000fd2000001ff00 */
[----:B------:R1:W5:Y:S01]  /*02d0*/  @P0 LDG.E.EL.128 R16, desc[UR6][R26.64] ;  /* 0x000000061a100981 */ /* 0x000362000c2e1d00 */
[----:B------:R-:W1:Y:S01]  /*02e0*/  S2UR UR5, SR_CgaCtaId ;  /* 0x00000000000579c3 */ /* 0x000e620000008800 */
[----:B------:R-:W-:Y:S01]  /*02f0*/  UMOV UR4, 0x400 ;  /* 0x0000040000047882 */ /* 0x000fe20000000000 */
[----:B------:R-:W-:Y:S02]  /*0300*/  SHF.R.U32.HI R20, RZ, 0x2, R21 ;  /* 0x00000002ff147819 */ /* 0x000fe40000011615 */
[----:B---3--:R-:W-:Y:S02]  /*0310*/  LOP3.LUT R22, R3, 0x3fc, RZ, 0xc0, !PT ;  /* 0x000003fc03167812 */ /* 0x008fe400078ec0ff */
[----:B------:R-:W-:Y:S02]  /*0320*/  LOP3.LUT R20, R20, 0x30, RZ, 0xc0, !PT ;  /* 0x0000003014147812 */ /* 0x000fe400078ec0ff */
[----:B------:R-:W-:Y:S01]  /*0330*/  PRMT R29, R21, 0x6540, R0 ;  /* 0x00006540151d7816 */ /* 0x000fe20000000000 */
[----:B01----:R-:W0:Y:S03]  /*0340*/  LDC.64 R26, c[0x0][0x220] ;  /* 0x00008800ff1a7b82 */ /* 0x003e260000000a00 */
[----:B------:R-:W-:Y:S01]  /*0350*/  ISETP.GE.AND P0, PT, R29, 0x500, PT ;  /* 0x000005001d00780c */ /* 0x000fe20003f06270 */
[----:B------:R-:W-:-:S06]  /*0360*/  UPRMT UR4, UR5, 0x654, UR4 ;  /* 0x0000065405047896 */ /* 0x000fcc0008000004 */
[----:B------:R-:W-:Y:S02]  /*0370*/  IADD3 R23, R20, UR4, RZ ;  /* 0x0000000414177c10 */ /* 0x000fe4000fffe0ff */
[----:B------:R-:W-:-:S03]  /*0380*/  LOP3.LUT R20, R21, 0xff, RZ, 0xc0, !PT ;  /* 0x000000ff15147812 */ /* 0x000fc600078ec0ff */
[----:B------:R-:W-:Y:S01]  /*0390*/  IMAD R22, R22, 0x4, R23 ;  /* 0x0000000416167824 */ /* 0x000fe200078e0217 */
[----:B------:R-:W-:-:S04]  /*03a0*/  LEA R20, R20, UR4, 0x2 ;  /* 0x0000000414147c11 */ /* 0x000fc8000f8e10ff */
[----:B--2---:R-:W-:Y:S01]  /*03b0*/  STS.128 [R22], R4 ;  /* 0x0000000416007388 */ /* 0x004fe20000000c00 */
[----:B------:R-:W-:Y:S06]  /*03c0*/  BAR.SYNC.DEFER_BLOCKING 0x0 ;  /* 0x0000000000007b1d */ /* 0x000fec0000010000 */
[----:B------:R-:W-:Y:S04]  /*03d0*/  LDS R25, [R20] ;  /* 0x0000000014197984 */ /* 0x000fe80000000800 */
[----:B------:R-:W-:Y:S04]  /*03e0*/  LDS R24, [R20+0x410] ;  /* 0x0004100014187984 */ /* 0x000fe80000000800 */
[----:B------:R-:W-:Y:S04]  /*03f0*/  LDS R23, [R20+0x820] ;  /* 0x0008200014177984 */ /* 0x000fe80000000800 */
[----:B------:R-:W-:Y:S01]  /*0400*/  LDS R28, [R20+0xc30] ;  /* 0x000c3000141c7984 */ /* 0x000fe20000000800 */
[----:B------:R-:W-:Y:S06]  /*0410*/  BAR.SYNC.DEFER_BLOCKING 0x0 ;  /* 0x0000000000007b1d */ /* 0x000fec0000010000 */
[----:B----4-:R1:W-:Y:S02]  /*0420*/  STS.128 [R22], R8 ;  /* 0x0000000816007388 */ /* 0x0103e40000000c00 */
[----:B------:R-:W-:Y:S01]  /*0430*/  BAR.SYNC.DEFER_BLOCKING 0x0 ;  /* 0x0000000000007b1d */ /* 0x000fe20000010000 */
[----:B-1----:R-:W-:-:S07]  /*0440*/  IMAD.HI R8, R29, 0x66666667, RZ ;  /* 0x666666671d087827 */ /* 0x002fce00078e02ff */
[----:B------:R-:W1:Y:S01]  /*0450*/  LDC.64 R10, c[0x0][0x230] ;  /* 0x00008c00ff0a7b82 */ /* 0x000e620000000a00 */
[----:B------:R-:W-:-:S04]  /*0460*/  SHF.R.U32.HI R9, RZ, 0x1f, R8 ;  /* 0x0000001fff097819 */ /* 0x000fc80000011608 */
[----:B------:R-:W-:Y:S01]  /*0470*/  LEA.HI.SX32 R8, R8, R9, 0x19 ;  /* 0x0000000908087211 */ /* 0x000fe200078fcaff */
[----:B------:R-:W2:Y:S04]  /*0480*/  LDS R4, [R20] ;  /* 0x0000000014047984 */ /* 0x000ea80000000800 */
[----:B------:R-:W3:Y:S04]  /*0490*/  LDS R7, [R20+0x410] ;  /* 0x0004100014077984 */ /* 0x000ee80000000800 */
[----:B------:R-:W4:Y:S04]  /*04a0*/  LDS R6, [R20+0x820] ;  /* 0x0008200014067984 */ /* 0x000f280000000800 */
[----:B------:R-:W1:Y:S01]  /*04b0*/  LDS R5, [R20+0xc30] ;  /* 0x000c300014057984 */ /* 0x000e620000000800 */
[----:B------:R-:W-:Y:S06]  /*04c0*/  BAR.SYNC.DEFER_BLOCKING 0x0 ;  /* 0x0000000000007b1d */ /* 0x000fec0000010000 */
[----:B-----5:R5:W-:Y:S02]  /*04d0*/  STS.128 [R22], R12 ;  /* 0x0000000c16007388 */ /* 0x020be40000000c00 */
[----:B------:R-:W-:Y:S01]  /*04e0*/  BAR.SYNC.DEFER_BLOCKING 0x0 ;  /* 0x0000000000007b1d */ /* 0x000fe20000010000 */
[----:B-----5:R-:W-:-:S07]  /*04f0*/  IMAD R15, R8, -0x140, R29 ;  /* 0xfffffec0080f7824 */ /* 0x020fce00078e021d */
[----:B------:R-:W5:Y:S01]  /*0500*/  LDC.64 R8, c[0x0][0x218] ;  /* 0x00008600ff087b82 */ /* 0x000f620000000a00 */
[----:B0-----:R-:W-:Y:S01]  /*0510*/  IMAD.WIDE R26, R15, 0x4, R26 ;  /* 0x000000040f1a7825 */ /* 0x001fe200078e021a */
[----:B------:R-:W0:Y:S04]  /*0520*/  LDS R29, [R20] ;  /* 0x00000000141d7984 */ /* 0x000e280000000800 */
[----:B------:R-:W0:Y:S04]  /*0530*/  LDS R14, [R20+0x410] ;  /* 0x00041000140e7984 */ /* 0x000e280000000800 */
[----:B------:R-:W0:Y:S04]  /*0540*/  LDS R13, [R20+0x820] ;  /* 0x00082000140d7984 */ /* 0x000e280000000800 */
[----:B------:R-:W0:Y:S01]  /*0550*/  LDS R12, [R20+0xc30] ;  /* 0x000c3000140c7984 */ /* 0x000e220000000800 */
[----:B------:R-:W-:Y:S06]  /*0560*/  BAR.SYNC.DEFER_BLOCKING 0x0 ;  /* 0x0000000000007b1d */ /* 0x000fec0000010000 */
[----:B------:R1:W-:Y:S02]  /*0570*/  STS.128 [R22], R16 ;  /* 0x0000001016007388 */ /* 0x0003e40000000c00 */
[----:B------:R-:W-:Y:S01]  /*0580*/  BAR.SYNC.DEFER_BLOCKING 0x0 ;  /* 0x0000000000007b1d */ /* 0x000fe20000010000 */
[----:B-1----:R-:W-:-:S06]  /*0590*/  IMAD.MOV.U32 R16, RZ, RZ, RZ ;  /* 0x000000ffff107224 */ /* 0x002fcc00078e00ff */
[----:B------:R1:W2:Y:S01]  /*05a0*/  @!P0 LDG.E.EL R16, desc[UR6][R26.64] ;  /* 0x000000061a108981 */ /* 0x0002a2000c2e1900 */
[----:B-----5:R-:W-:-:S03]  /*05b0*/  IMAD.WIDE R8, R15, 0x4, R8 ;  /* 0x000000040f087825 */ /* 0x020fc600078e0208 */
[----:B------:R-:W5:Y:S01]  /*05c0*/  LDS R17, [R20] ;  /* 0x0000000014117984 */ /* 0x000f620000000800 */
[----:B------:R-:W-:-:S03]  /*05d0*/  IMAD.WIDE R10, R15, 0x4, R10 ;  /* 0x000000040f0a7825 */ /* 0x000fc600078e020a */
[----:B------:R-:W0:Y:S01]  /*05e0*/  LDS R19, [R20+0x410] ;  /* 0x0004100014137984 */ /* 0x000e220000000800 */
[----:B-1----:R-:W-:-:S06]  /*05f0*/  IMAD.MOV.U32 R26, RZ, RZ, RZ ;  /* 0x000000ffff1a7224 */ /* 0x002fcc00078e00ff */
[----:B------:R1:W3:Y:S01]  /*0600*/  @!P0 LDG.E.EL R26, desc[UR6][R8.64] ;  /* 0x00000006081a8981 */ /* 0x0002e2000c2e1900 */
[----:B------:R-:W-:Y:S01]  /*0610*/  IMAD.MOV.U32 R18, RZ, RZ, RZ ;  /* 0x000000ffff127224 */ /* 0x000fe200078e00ff */
[----:B-1----:R-:W1:Y:S02]  /*0620*/  LDC.64 R8, c[0x0][0x228] ;  /* 0x00008a00ff087b82 */ /* 0x002e640000000a00 */
[----:B-1----:R-:W-:Y:S01]  /*0630*/  IMAD.WIDE R8, R15, 0x4, R8 ;  /* 0x000000040f087825 */ /* 0x002fe200078e0208 */
[----:B------:R-:W-:-:S04]  /*0640*/  HFMA2.MMA R15, -RZ, RZ, 0, 0 ;  /* 0x00000000ff0f7435 */ /* 0x000fc800000001ff */
[----:B------:R1:W5:Y:S06]  /*0650*/  @!P0 LDG.E.EL R18, desc[UR6][R8.64] ;  /* 0x0000000608128981 */ /* 0x00036c000c2e1900 */
[----:B------:R0:W5:Y:S01]  /*0660*/  @!P0 LDG.E.EL R15, desc[UR6][R10.64] ;  /* 0x000000060a0f8981 */ /* 0x000162000c2e1900 */
[----:B------:R-:W4:Y:S01]  /*0670*/  S2UR UR4, SR_CgaCtaId ;  /* 0x00000000000479c3 */ /* 0x000f220000008800 */
[----:B------:R-:W-:Y:S01]  /*0680*/  SHF.R.U32.HI R21, RZ, 0x2, R21 ;  /* 0x00000002ff157819 */ /* 0x000fe20000011615 */
[----:B------:R-:W-:Y:S01]  /*0690*/  UMOV UR5, 0x400 ;  /* 0x0000040000057882 */ /* 0x000fe20000000000 */
[----:B-1----:R-:W1:Y:S01]  /*06a0*/  LDS R9, [R20+0x820] ;  /* 0x0008200014097984 */ /* 0x002e620000000800 */
[----:B------:R-:W-:Y:S01]  /*06b0*/  IMAD.MOV.U32 R8, RZ, RZ, 0x3e800000 ;  /* 0x3e800000ff087424 */ /* 0x000fe200078e00ff */
[----:B------:R-:W-:-:S02]  /*06c0*/  SGXT.U32 R21, R21, 0x6 ;  /* 0x000000061515781a */ /* 0x000fc40000000000 */
[----:B0-----:R-:W0:Y:S02]  /*06d0*/  LDS R11, [R20+0xc30] ;  /* 0x000c3000140b7984 */ /* 0x001e240000000800 */
[----:B------:R-:W-:Y:S01]  /*06e0*/  PRMT R0, R21, 0x6540, R0 ;  /* 0x0000654015007816 */ /* 0x000fe20000000000 */
[----:B----4-:R-:W-:Y:S01]  /*06f0*/  UPRMT UR4, UR4, 0x654, UR5 ;  /* 0x0000065404047896 */ /* 0x010fe20008000005 */
[----:B------:R-:W-:Y:S01]  /*0700*/  BAR.SYNC.DEFER_BLOCKING 0x0 ;  /* 0x0000000000007b1d */ /* 0x000fe20000010000 */
[----:B--2---:R-:W-:-:S05]  /*0710*/  FADD R22, R16, 9.9999997473787516356e-06 ;  /* 0x3727c5ac10167421 */ /* 0x004fca0000000000 */
[----:B------:R-:W2:Y:S01]  /*0720*/  S2R R16, SR_TID.X ;  /* 0x0000000000107919 */ /* 0x000ea20000002100 */
[----:B------:R-:W4:Y:S01]  /*0730*/  MUFU.SQRT R27, R22 ;  /* 0x00000016001b7308 */ /* 0x000f220000002000 */
[--C-:B---3--:R-:W-:Y:S01]  /*0740*/  FADD R4, R4, -R26.reuse ;  /* 0x8000001a04047221 */ /* 0x108fe20000000000 */
[--C-:B------:R-:W-:Y:S01]  /*0750*/  FADD R7, R7, -R26.reuse ;  /* 0x8000001a07077221 */ /* 0x100fe20000000000 */
[--C-:B------:R-:W-:Y:S01]  /*0760*/  FADD R25, R25, -R26.reuse ;  /* 0x8000001a19197221 */ /* 0x100fe20000000000 */
[C---:B----4-:R-:W-:Y:S01]  /*0770*/  FSETP.GT.AND P0, PT, R27.reuse, 8.50705917302346158658e+37, PT ;  /* 0x7e8000001b00780b */ /* 0x050fe20003f04000 */
[--C-:B------:R-:W-:Y:S01]  /*0780*/  FADD R21, R24, -R26.reuse ;  /* 0x8000001a18157221 */ /* 0x100fe20000000000 */
[----:B------:R-:W-:Y:S01]  /*0790*/  FSETP.GEU.AND P1, PT, R27, 1.175494350822287508e-38, PT ;  /* 0x008000001b00780b */ /* 0x000fe20003f2e000 */
[--C-:B------:R-:W-:Y:S01]  /*07a0*/  FADD R23, R23, -R26.reuse ;  /* 0x8000001a17177221 */ /* 0x100fe20000000000 */
[----:B------:R-:W-:Y:S01]  /*07b0*/  FSEL R8, R8, 1, P0 ;  /* 0x3f80000008087808 */ /* 0x000fe20000000000 */
[--C-:B------:R-:W-:Y:S01]  /*07c0*/  FADD R6, R6, -R26.reuse ;  /* 0x8000001a06067221 */ /* 0x100fe20000000000 */
[--C-:B------:R-:W-:Y:S01]  /*07d0*/  FADD R5, R5, -R26.reuse ;  /* 0x8000001a05057221 */ /* 0x100fe20000000000 */
[--C-:B------:R-:W-:Y:S01]  /*07e0*/  FADD R29, R29, -R26.reuse ;  /* 0x8000001a1d1d7221 */ /* 0x100fe20000000000 */
[--C-:B------:R-:W-:Y:S01]  /*07f0*/  FADD R14, R14, -R26.reuse ;  /* 0x8000001a0e0e7221 */ /* 0x100fe20000000000 */
[--C-:B------:R-:W-:Y:S01]  /*0800*/  FADD R13, R13, -R26.reuse ;  /* 0x8000001a0d0d7221 */ /* 0x100fe20000000000 */
[--C-:B------:R-:W-:Y:S01]  /*0810*/  FADD R12, R12, -R26.reuse ;  /* 0x8000001a0c0c7221 */ /* 0x100fe20000000000 */
[--C-:B-----5:R-:W-:Y:S01]  /*0820*/  FADD R17, R17, -R26.reuse ;  /* 0x8000001a11117221 */ /* 0x120fe20000000000 */
[--C-:B------:R-:W-:Y:S01]  /*0830*/  FADD R19, R19, -R26.reuse ;  /* 0x8000001a13137221 */ /* 0x100fe20000000000 */
[----:B------:R-:W-:Y:S01]  /*0840*/  @P0 FMUL R27, R27, 0.25 ;  /* 0x3e8000001b1b0820 */ /* 0x000fe20000400000 */
[--C-:B-1----:R-:W-:Y:S01]  /*0850*/  FADD R9, R9, -R26.reuse ;  /* 0x8000001a09097221 */ /* 0x102fe20000000000 */
[----:B------:R-:W-:Y:S01]  /*0860*/  @!P1 FMUL R8, R8, 16777216 ;  /* 0x4b80000008089820 */ /* 0x000fe20000400000 */
[----:B0-----:R-:W-:Y:S01]  /*0870*/  FADD R11, R11, -R26 ;  /* 0x8000001a0b0b7221 */ /* 0x001fe20000000000 */
[----:B------:R-:W-:-:S04]  /*0880*/  @!P1 FMUL R27, R27, 16777216 ;  /* 0x4b8000001b1b9820 */ /* 0x000fc80000400000 */
[----:B------:R0:W1:Y:S02]  /*0890*/  MUFU.RCP R10, R27 ;  /* 0x0000001b000a7308 */ /* 0x0000640000001000 */
[----:B0-----:R-:W-:Y:S01]  /*08a0*/  FADD R27, R28, -R26 ;  /* 0x8000001a1c1b7221 */ /* 0x001fe20000000000 */
[----:B-1----:R-:W-:Y:S01]  /*08b0*/  FMUL R10, R10, R8 ;  /* 0x000000080a0a7220 */ /* 0x002fe20000400000 */
[----:B--2---:R-:W-:-:S03]  /*08c0*/  IMAD.SHL.U32 R8, R16, 0x10, RZ ;  /* 0x0000001010087824 */ /* 0x004fc600078e00ff */
[C---:B------:R-:W-:Y:S01]  /*08d0*/  FMUL R4, R10.reuse, R4 ;  /* 0x000000040a047220 */ /* 0x040fe20000400000 */
[----:B------:R-:W-:Y:S01]  /*08e0*/  FMUL R26, R10, R7 ;  /* 0x000000070a1a7220 */ /* 0x000fe20000400000 */
[----:B------:R-:W-:Y:S01]  /*08f0*/  LOP3.LUT R8, R8, 0xff0, RZ, 0xc0, !PT ;  /* 0x00000ff008087812 */ /* 0x000fe200078ec0ff */
[C---:B------:R-:W-:Y:S01]  /*0900*/  FMUL R28, R10.reuse, R27 ;  /* 0x0000001b0a1c7220 */ /* 0x040fe20000400000 */
[----:B------:R-:W-:Y:S01]  /*0910*/  FMUL R24, R10, R5 ;  /* 0x000000050a187220 */ /* 0x000fe20000400000 */
[-CC-:B------:R-:W-:Y:S01]  /*0920*/  FFMA R4, R4, R18.reuse, R15.reuse ;  /* 0x0000001204047223 */ /* 0x180fe2000000000f */
[----:B------:R-:W-:Y:S01]  /*0930*/  LEA.HI R20, R8, UR4, RZ, 0x1e ;  /* 0x0000000408147c11 */ /* 0x000fe2000f8ff0ff */
[----:B------:R-:W-:Y:S01]  /*0940*/  FMUL R5, R10, R21 ;  /* 0x000000150a057220 */ /* 0x000fe20000400000 */
[-CC-:B------:R-:W-:Y:S01]  /*0950*/  FFMA R28, R28, R18.reuse, R15.reuse ;  /* 0x000000121c1c7223 */ /* 0x180fe2000000000f */
[----:B------:R-:W-:Y:S01]  /*0960*/  FFMA R26, R26, R18, R15 ;  /* 0x000000121a1a7223 */ /* 0x000fe2000000000f */
[----:B------:R-:W-:Y:S01]  /*0970*/  FMUL R23, R10, R23 ;  /* 0x000000170a177220 */ /* 0x000fe20000400000 */
[----:B------:R-:W-:-:S02]  /*0980*/  IMAD R8, R8, 0x4, R20 ;  /* 0x0000000408087824 */ /* 0x000fc400078e0214 */
[C---:B------:R-:W-:Y:S01]  /*0990*/  FMUL R20, R10.reuse, R13 ;  /* 0x0000000d0a147220 */ /* 0x040fe20000400000 */
        /* <DEDUP_REMOVED lines=8> */
[----:B------:R-:W-:Y:S01]  /*0a20*/  FMUL R10, R10, R11 ;  /* 0x0000000b0a0a7220 */ /* 0x000fe20000400000 */
[-CC-:B------:R-:W-:Y:S01]  /*0a30*/  FFMA R5, R5, R18.reuse, R15.reuse ;  /* 0x0000001205057223 */ /* 0x180fe2000000000f */
[----:B------:R-:W-:Y:S01]  /*0a40*/  FSETP.GEU.AND P1, PT, R4, RZ, PT ;  /* 0x000000ff0400720b */ /* 0x000fe20003f2e000 */
[-CC-:B------:R-:W-:Y:S01]  /*0a50*/  FFMA R23, R23, R18.reuse, R15.reuse ;  /* 0x0000001217177223 */ /* 0x180fe2000000000f */
[-CC-:B------:R-:W-:Y:S01]  /*0a60*/  FFMA R20, R20, R18.reuse, R15.reuse ;  /* 0x0000001214147223 */ /* 0x180fe2000000000f */
[----:B------:R-:W-:Y:S01]  /*0a70*/  FSETP.GEU.AND P2, PT, R28, RZ, PT ;  /* 0x000000ff1c00720b */ /* 0x000fe20003f4e000 */
[-CC-:B------:R-:W-:Y:S01]  /*0a80*/  FFMA R14, R14, R18.reuse, R15.reuse ;  /* 0x000000120e0e7223 */ /* 0x180fe2000000000f */
[----:B------:R-:W-:Y:S01]  /*0a90*/  FSETP.GEU.AND P0, PT, R26, RZ, PT ;  /* 0x000000ff1a00720b */ /* 0x000fe20003f0e000 */
[-CC-:B------:R-:W-:Y:S01]  /*0aa0*/  FFMA R7, R7, R18.reuse, R15.reuse ;  /* 0x0000001207077223 */ /* 0x180fe2000000000f */
[-CC-:B------:R-:W-:Y:S01]  /*0ab0*/  FFMA R6, R6, R18.reuse, R15.reuse ;  /* 0x0000001206067223 */ /* 0x180fe2000000000f */
[-CC-:B------:R-:W-:Y:S01]  /*0ac0*/  FFMA R24, R24, R18.reuse, R15.reuse ;  /* 0x0000001218187223 */ /* 0x180fe2000000000f */
[-CC-:B------:R-:W-:Y:S01]  /*0ad0*/  FFMA R22, R22, R18.reuse, R15.reuse ;  /* 0x0000001216167223 */ /* 0x180fe2000000000f */
[-CC-:B------:R-:W-:Y:S01]  /*0ae0*/  FFMA R12, R12, R18.reuse, R15.reuse ;  /* 0x000000120c0c7223 */ /* 0x180fe2000000000f */
[-CC-:B------:R-:W-:Y:S01]  /*0af0*/  FFMA R17, R17, R18.reuse, R15.reuse ;  /* 0x0000001211117223 */ /* 0x180fe2000000000f */
[-CC-:B------:R-:W-:Y:S01]  /*0b00*/  FFMA R19, R19, R18.reuse, R15.reuse ;  /* 0x0000001213137223 */ /* 0x180fe2000000000f */
[-CC-:B------:R-:W-:Y:S01]  /*0b10*/  FFMA R9, R9, R18.reuse, R15.reuse ;  /* 0x0000001209097223 */ /* 0x180fe2000000000f */
[----:B------:R-:W-:Y:S01]  /*0b20*/  FFMA R10, R10, R18, R15 ;  /* 0x000000120a0a7223 */ /* 0x000fe2000000000f */
[----:B------:R-:W-:Y:S01]  /*0b30*/  FSEL R13, R4, RZ, P1 ;  /* 0x000000ff040d7208 */ /* 0x000fe20000800000 */
[----:B------:R-:W-:Y:S01]  /*0b40*/  IMAD.SHL.U32 R4, R16, 0x4, RZ ;  /* 0x0000000410047824 */ /* 0x000fe200078e00ff */
[----:B------:R-:W-:-:S02]  /*0b50*/  FSETP.GEU.AND P4, PT, R5, RZ, PT ;  /* 0x000000ff0500720b */ /* 0x000fc40003f8e000 */
[----:B------:R-:W-:Y:S01]  /*0b60*/  FSEL R11, R28, RZ, P2 ;  /* 0x000000ff1c0b7208 */ /* 0x000fe20001000000 */
[----:B------:R0:W-:Y:S01]  /*0b70*/  STS [R8+0x10], R13 ;  /* 0x0000100d08007388 */ /* 0x0001e20000000800 */
[----:B------:R-:W-:Y:S02]  /*0b80*/  FSEL R15, R26, RZ, P0 ;  /* 0x000000ff1a0f7208 */ /* 0x000fe40000000000 */
[----:B------:R-:W-:Y:S01]  /*0b90*/  FSETP.GEU.AND P3, PT, R23, RZ, PT ;  /* 0x000000ff1700720b */ /* 0x000fe20003f6e000 */
[----:B------:R1:W-:Y:S01]  /*0ba0*/  STS [R8+0xc], R11 ;  /* 0x00000c0b08007388 */ /* 0x0003e20000000800 */
[----:B------:R-:W-:Y:S02]  /*0bb0*/  FSETP.GEU.AND P0, PT, R20, RZ, PT ;  /* 0x000000ff1400720b */ /* 0x000fe40003f0e000 */
[----:B------:R-:W-:Y:S01]  /*0bc0*/  FSETP.GEU.AND P1, PT, R14, RZ, PT ;  /* 0x000000ff0e00720b */ /* 0x000fe20003f2e000 */
[----:B------:R-:W-:Y:S01]  /*0bd0*/  STS [R8+0x14], R15 ;  /* 0x0000140f08007388 */ /* 0x000fe20000000800 */
[----:B------:R-:W-:-:S02]  /*0be0*/  FSEL R5, R5, RZ, P4 ;  /* 0x000000ff05057208 */ /* 0x000fc40002000000 */
[----:B------:R-:W-:Y:S02]  /*0bf0*/  FSEL R23, R23, RZ, P3 ;  /* 0x000000ff17177208 */ /* 0x000fe40001800000 */
[----:B0-----:R-:W-:Y:S01]  /*0c00*/  FSEL R13, R20, RZ, P0 ;  /* 0x000000ff140d7208 */ /* 0x001fe20000000000 */
[----:B------:R0:W-:Y:S01]  /*0c10*/  STS [R8+0x4], R5 ;  /* 0x0000040508007388 */ /* 0x0001e20000000800 */
[----:B------:R-:W-:Y:S02]  /*0c20*/  FSETP.GEU.AND P3, PT, R24, RZ, PT ;  /* 0x000000ff1800720b */ /* 0x000fe40003f6e000 */
[----:B-1----:R-:W-:Y:S01]  /*0c30*/  FSEL R11, R14, RZ, P1 ;  /* 0x000000ff0e0b7208 */ /* 0x002fe20000800000 */
[----:B------:R1:W-:Y:S01]  /*0c40*/  STS [R8+0x8], R23 ;  /* 0x0000081708007388 */ /* 0x0003e20000000800 */
[----:B------:R-:W-:Y:S02]  /*0c50*/  FSETP.GEU.AND P0, PT, R9, RZ, PT ;  /* 0x000000ff0900720b */ /* 0x000fe40003f0e000 */
[----:B------:R-:W-:Y:S01]  /*0c60*/  FSETP.GEU.AND P2, PT, R22, RZ, PT ;  /* 0x000000ff1600720b */ /* 0x000fe20003f4e000 */
[----:B------:R-:W-:Y:S01]  /*0c70*/  STS [R8+0x24], R11 ;  /* 0x0000240b08007388 */ /* 0x000fe20000000800 */
[----:B------:R-:W-:-:S02]  /*0c80*/  FSETP.GEU.AND P1, PT, R19, RZ, PT ;  /* 0x000000ff1300720b */ /* 0x000fc40003f2e000 */
[----:B0-----:R-:W-:Y:S01]  /*0c90*/  FSEL R5, R24, RZ, P3 ;  /* 0x000000ff18057208 */ /* 0x001fe20001800000 */
[----:B------:R-:W-:Y:S01]  /*0ca0*/  STS [R8+0x28], R13 ;  /* 0x0000280d08007388 */ /* 0x000fe20000000800 */
[----:B------:R-:W-:Y:S02]  /*0cb0*/  FSEL R9, R9, RZ, P0 ;  /* 0x000000ff09097208 */ /* 0x000fe40000000000 */
[----:B-1----:R-:W-:Y:S01]  /*0cc0*/  FSEL R23, R22, RZ, P2 ;  /* 0x000000ff16177208 */ /* 0x002fe20001000000 */
[----:B------:R0:W-:Y:S01]  /*0cd0*/  STS [R8+0x1c], R5 ;  /* 0x00001c0508007388 */ /* 0x0001e20000000800 */
[----:B------:R-:W-:Y:S02]  /*0ce0*/  FSEL R19, R19, RZ, P1 ;  /* 0x000000ff13137208 */ /* 0x000fe40000800000 */
[----:B------:R-:W-:Y:S01]  /*0cf0*/  FSETP.GEU.AND P4, PT, R6, RZ, PT ;  /* 0x000000ff0600720b */ /* 0x000fe20003f8e000 */
[----:B------:R-:W-:Y:S01]  /*0d00*/  STS [R8+0x38], R9 ;  /* 0x0000380908007388 */ /* 0x000fe20000000800 */
[----:B------:R-:W-:-:S02]  /*0d10*/  FSETP.GEU.AND P3, PT, R12, RZ, PT ;  /* 0x000000ff0c00720b */ /* 0x000fc40003f6e000 */
[----:B------:R-:W-:Y:S01]  /*0d20*/  FSETP.GEU.AND P2, PT, R17, RZ, PT ;  /* 0x000000ff1100720b */ /* 0x000fe20003f4e000 */
[----:B------:R1:W-:Y:S01]  /*0d30*/  STS [R8+0x20], R23 ;  /* 0x0000201708007388 */ /* 0x0003e20000000800 */
[----:B------:R-:W-:Y:S02]  /*0d40*/  FSETP.GEU.AND P1, PT, R7, RZ, PT ;  /* 0x000000ff0700720b */ /* 0x000fe40003f2e000 */
[----:B------:R-:W-:Y:S01]  /*0d50*/  FSETP.GEU.AND P0, PT, R10, RZ, PT ;  /* 0x000000ff0a00720b */ /* 0x000fe20003f0e000 */
[----:B------:R2:W-:Y:S01]  /*0d60*/  STS [R8+0x34], R19 ;  /* 0x0000341308007388 */ /* 0x0005e20000000800 */
[----:B------:R-:W-:Y:S02]  /*0d70*/  FSEL R21, R6, RZ, P4 ;  /* 0x000000ff06157208 */ /* 0x000fe40002000000 */
[----:B------:R-:W-:Y:S02]  /*0d80*/  FSEL R15, R12, RZ, P3 ;  /* 0x000000ff0c0f7208 */ /* 0x000fe40001800000 */
[----:B0-----:R-:W-:Y:S01]  /*0d90*/  FSEL R5, R17, RZ, P2 ;  /* 0x000000ff11057208 */ /* 0x001fe20001000000 */
[----:B------:R0:W-:Y:S01]  /*0da0*/  STS [R8+0x18], R21 ;  /* 0x0000181508007388 */ /* 0x0001e20000000800 */
[----:B------:R-:W-:Y:S01]  /*0db0*/  FSEL R7, R7, RZ, P1 ;  /* 0x000000ff07077208 */ /* 0x000fe20000800000 */
[----:B-1----:R-:W-:Y:S01]  /*0dc0*/  IMAD.HI R23, R0, 0x66666667, RZ ;  /* 0x6666666700177827 */ /* 0x002fe200078e02ff */
[----:B------:R-:W-:Y:S01]  /*0dd0*/  FSEL R9, R10, RZ, P0 ;  /* 0x000000ff0a097208 */ /* 0x000fe20000000000 */
[----:B------:R-:W-:Y:S01]  /*0de0*/  STS [R8+0x2c], R15 ;  /* 0x00002c0f08007388 */ /* 0x000fe20000000800 */
[----:B------:R-:W-:-:S02]  /*0df0*/  LOP3.LUT R17, R4, 0x3fc, RZ, 0xc0, !PT ;  /* 0x000003fc04117812 */ /* 0x000fc400078ec0ff */
[----:B------:R-:W-:Y:S01]  /*0e00*/  LOP3.LUT R16, R16, 0xfc, RZ, 0xc0, !PT ;  /* 0x000000fc10107812 */ /* 0x000fe200078ec0ff */
[----:B------:R-:W-:Y:S01]  /*0e10*/  STS [R8+0x30], R5 ;  /* 0x0000300508007388 */ /* 0x000fe20000000800 */
[C---:B------:R-:W-:Y:S02]  /*0e20*/  LOP3.LUT R4, R17.reuse, 0x400, RZ, 0xfc, !PT ;  /* 0x0000040011047812 */ /* 0x040fe400078efcff */
[----:B------:R-:W-:Y:S01]  /*0e30*/  LOP3.LUT R6, R17, 0x800, RZ, 0xfc, !PT ;  /* 0x0000080011067812 */ /* 0x000fe200078efcff */
[----:B------:R-:W-:Y:S01]  /*0e40*/  STS [R8], R7 ;  /* 0x0000000708007388 */ /* 0x000fe20000000800 */
[----:B------:R-:W-:Y:S02]  /*0e50*/  SHF.R.U32.HI R4, RZ, 0x2, R4 ;  /* 0x00000002ff047819 */ /* 0x000fe40000011604 */
[----:B------:R-:W-:Y:S01]  /*0e60*/  SHF.R.U32.HI R6, RZ, 0x2, R6 ;  /* 0x00000002ff067819 */ /* 0x000fe20000011606 */
[----:B------:R-:W-:Y:S01]  /*0e70*/  STS [R8+0x3c], R9 ;  /* 0x00003c0908007388 */ /* 0x000fe20000000800 */
[----:B------:R-:W-:-:S02]  /*0e80*/  LOP3.LUT R4, R4, 0x1fc, RZ, 0xc0, !PT ;  /* 0x000001fc04047812 */ /* 0x000fc400078ec0ff */
[----:B------:R-:W-:Y:S02]  /*0e90*/  LOP3.LUT R6, R6, 0x2fc, RZ, 0xc0, !PT ;  /* 0x000002fc06067812 */ /* 0x000fe400078ec0ff */
[----:B------:R-:W-:Y:S01]  /*0ea0*/  IADD3 R16, R16, UR4, RZ ;  /* 0x0000000410107c10 */ /* 0x000fe2000fffe0ff */
[----:B------:R-:W-:Y:S01]  /*0eb0*/  VIADD R4, R4, UR4 ;  /* 0x0000000404047c36 */ /* 0x000fe20008000000 */
[----:B------:R-:W-:Y:S01]  /*0ec0*/  LOP3.LUT R18, R0, 0x80, RZ, 0xfc, !PT ;  /* 0x0000008000127812 */ /* 0x000fe200078efcff */
[----:B------:R-:W-:Y:S01]  /*0ed0*/  VIADD R6, R6, UR4 ;  /* 0x0000000406067c36 */ /* 0x000fe20008000000 */
[----:B--2---:R-:W-:Y:S01]  /*0ee0*/  LOP3.LUT R19, R0, 0x40, RZ, 0xfc, !PT ;  /* 0x0000004000137812 */ /* 0x004fe200078efcff */
[C---:B------:R-:W-:Y:S01]  /*0ef0*/  IMAD R16, R17.reuse, 0x4, R16 ;  /* 0x0000000411107824 */ /* 0x040fe200078e0210 */
[----:B------:R-:W-:Y:S01]  /*0f00*/  BAR.SYNC.DEFER_BLOCKING 0x0 ;  /* 0x0000000000007b1d */ /* 0x000fe20000010000 */
[C---:B------:R-:W-:Y:S01]  /*0f10*/  IMAD R24, R17.reuse, 0x4, R4 ;  /* 0x0000000411187824 */ /* 0x040fe200078e0204 */
[----:B------:R-:W-:Y:S01]  /*0f20*/  LEA R26, R17, R6, 0x2 ;  /* 0x00000006111a7211 */ /* 0x000fe200078e10ff */
[----:B0-----:R-:W-:Y:S01]  /*0f30*/  IMAD.HI R21, R18, 0x66666667, RZ ;  /* 0x6666666712157827 */ /* 0x001fe200078e02ff */
[----:B------:R-:W-:-:S03]  /*0f40*/  SHF.R.U32.HI R22, RZ, 0x1f, R23 ;  /* 0x0000001fff167819 */ /* 0x000fc60000011617 */
[----:B------:R-:W-:Y:S01]  /*0f50*/  IMAD.HI R20, R19, 0x66666667, RZ ;  /* 0x6666666713147827 */ /* 0x000fe200078e02ff */
[----:B------:R-:W-:Y:S02]  /*0f60*/  LEA.HI.SX32 R23, R23, R22, 0x19 ;  /* 0x0000001617177211 */ /* 0x000fe400078fcaff */
[----:B------:R-:W-:Y:S02]  /*0f70*/  SHF.R.U32.HI R22, RZ, 0x1f, R21 ;  /* 0x0000001fff167819 */ /* 0x000fe40000011615 */
[----:B------:R-:W-:Y:S01]  /*0f80*/  SHF.R.U32.HI R25, RZ, 0x1f, R20 ;  /* 0x0000001fff197819 */ /* 0x000fe20000011614 */
[----:B------:R-:W-:Y:S01]  /*0f90*/  IMAD R27, R23, -0x140, R0 ;  /* 0xfffffec0171b7824 */ /* 0x000fe200078e0200 */
[----:B------:R-:W-:Y:S02]  /*0fa0*/  LEA.HI.SX32 R21, R21, R22, 0x19 ;  /* 0x0000001615157211 */ /* 0x000fe400078fcaff */
[----:B------:R-:W-:-:S03]  /*0fb0*/  LEA.HI.SX32 R20, R20, R25, 0x19 ;  /* 0x0000001914147211 */ /* 0x000fc600078fcaff */
[----:B------:R-:W-:Y:S01]  /*0fc0*/  IMAD R25, R21, -0x140, R18 ;  /* 0xfffffec015197824 */ /* 0x000fe200078e0212 */
[----:B------:R-:W-:Y:S04]  /*0fd0*/  LDS R4, [R16] ;  /* 0x0000000010047984 */ /* 0x000fe80000000800 */
[----:B------:R-:W-:Y:S04]  /*0fe0*/  LDS R5, [R16+0x4] ;  /* 0x0000040010057984 */ /* 0x000fe80000000800 */
[----:B------:R-:W-:Y:S04]  /*0ff0*/  LDS R6, [R16+0x8] ;  /* 0x0000080010067984 */ /* 0x000fe80000000800 */
[----:B------:R0:W1:Y:S04]  /*1000*/  LDS R7, [R16+0xc] ;  /* 0x00000c0010077984 */ /* 0x0000680000000800 */
[----:B------:R-:W-:Y:S04]  /*1010*/  LDS R8, [R24+0x1000] ;  /* 0x0010000018087984 */ /* 0x000fe80000000800 */
[----:B------:R-:W-:Y:S01]  /*1020*/  LDS R9, [R24+0x1004] ;  /* 0x0010040018097984 */ /* 0x000fe20000000800 */
[----:B0-----:R-:W-:-:S02]  /*1030*/  LOP3.LUT R16, R2, 0xc, R3, 0xf8, !PT ;  /* 0x0000000c02107812 */ /* 0x001fc400078ef803 */
[----:B------:R-:W0:Y:S01]  /*1040*/  LDC.64 R2, c[0x0][0x238] ;  /* 0x00008e00ff027b82 */ /* 0x000e220000000a00 */
[----:B------:R-:W-:Y:S01]  /*1050*/  LDS R10, [R24+0x1008] ;  /* 0x00100800180a7984 */ /* 0x000fe20000000800 */
[----:B------:R-:W-:Y:S01]  /*1060*/  ISETP.GE.AND P0, PT, R16, 0x10, PT ;  /* 0x000000101000780c */ /* 0x000fe20003f06270 */
[--C-:B------:R-:W-:Y:S02]  /*1070*/  IMAD R22, R27, 0x10, R16.reuse ;  /* 0x000000101b167824 */ /* 0x100fe400078e0210 */
[----:B------:R2:W3:Y:S01]  /*1080*/  LDS R11, [R24+0x100c] ;  /* 0x00100c00180b7984 */ /* 0x0004e20000000800 */
[----:B------:R-:W-:Y:S01]  /*1090*/  IMAD R27, R20, -0x140, R19 ;  /* 0xfffffec0141b7824 */ /* 0x000fe200078e0213 */
[C---:B------:R-:W-:Y:S02]  /*10a0*/  ISETP.LT.AND P3, PT, R0.reuse, 0x500, !P0 ;  /* 0x000005000000780c */ /* 0x040fe40004761270 */
[----:B------:R-:W-:Y:S01]  /*10b0*/  LDS R12, [R26+0x2000] ;  /* 0x002000001a0c7984 */ /* 0x000fe20000000800 */
[----:B------:R-:W-:Y:S01]  /*10c0*/  LOP3.LUT R0, R0, 0xc0, RZ, 0xfc, !PT ;  /* 0x000000c000007812 */ /* 0x000fe200078efcff */
[----:B------:R-:W-:Y:S01]  /*10d0*/  IMAD R27, R27, 0x10, R16 ;  /* 0x000000101b1b7824 */ /* 0x000fe200078e0210 */
[----:B------:R-:W-:Y:S01]  /*10e0*/  ISETP.LT.AND P1, PT, R18, 0x500, !P0 ;  /* 0x000005001200780c */ /* 0x000fe20004721270 */
[----:B------:R-:W-:Y:S01]  /*10f0*/  LDS R13, [R26+0x2004] ;  /* 0x002004001a0d7984 */ /* 0x000fe20000000800 */
[----:B--2---:R-:W-:Y:S01]  /*1100*/  LOP3.LUT R24, R17, 0xc00, RZ, 0xfc, !PT ;  /* 0x00000c0011187812 */ /* 0x004fe200078efcff */
[----:B------:R-:W-:Y:S01]  /*1110*/  IMAD R27, R20, 0x8000, R27 ;  /* 0x00008000141b7824 */ /* 0x000fe200078e021b */
[----:B------:R-:W-:Y:S01]  /*1120*/  ISETP.LT.AND P2, PT, R19, 0x500, !P0 ;  /* 0x000005001300780c */ /* 0x000fe20004741270 */
[----:B------:R-:W-:Y:S01]  /*1130*/  LDS R14, [R26+0x2008] ;  /* 0x002008001a0e7984 */ /* 0x000fe20000000800 */
[----:B------:R-:W-:Y:S01]  /*1140*/  LEA R18, R25, R16, 0x4 ;  /* 0x0000001019127211 */ /* 0x000fe200078e20ff */
[----:B------:R-:W-:Y:S01]  /*1150*/  IMAD R19, R23, 0x8000, R22 ;  /* 0x0000800017137824 */ /* 0x000fe200078e0216 */
[----:B------:R-:W-:Y:S01]  /*1160*/  ISETP.LT.AND P0, PT, R0, 0x500, !P0 ;  /* 0x000005000000780c */ /* 0x000fe20004701270 */
[----:B------:R-:W2:Y:S01]  /*1170*/  LDS R15, [R26+0x200c] ;  /* 0x00200c001a0f7984 */ /* 0x000ea20000000800 */
[----:B------:R-:W-:Y:S01]  /*1180*/  SHF.R.U32.HI R24, RZ, 0x2, R24 ;  /* 0x00000002ff187819 */ /* 0x000fe20000011618 */
[----:B------:R-:W-:-:S02]  /*1190*/  IMAD R23, R21, 0x8000, R18 ;  /* 0x0000800015177824 */ /* 0x000fc400078e0212 */
[----:B0-----:R-:W-:Y:S01]  /*11a0*/  IMAD.WIDE R18, R19, 0x4, R2 ;  /* 0x0000000413127825 */ /* 0x001fe200078e0202 */
[----:B------:R-:W-:-:S03]  /*11b0*/  LOP3.LUT R24, R24, 0x3fc, RZ, 0xc0, !PT ;  /* 0x000003fc18187812 */ /* 0x000fc600078ec0ff */
[--C-:B------:R-:W-:Y:S01]  /*11c0*/  IMAD.WIDE R20, R27, 0x4, R2.reuse ;  /* 0x000000041b147825 */ /* 0x100fe200078e0202 */
[----:B-1----:R0:W-:Y:S03]  /*11d0*/  @P3 STG.E.128 desc[UR6][R18.64], R4 ;  /* 0x0000000412003986 */ /* 0x0021e6000c101d06 */
[----:B------:R-:W-:-:S04]  /*11e0*/  IMAD.WIDE R22, R23, 0x4, R2 ;  /* 0x0000000417167825 */ /* 0x000fc800078e0202 */
[----:B------:R-:W-:-:S05]  /*11f0*/  VIADD R24, R24, UR4 ;  /* 0x0000000418187c36 */ /* 0x000fca0008000000 */
[----:B------:R-:W-:Y:S01]  /*1200*/  LEA R24, R17, R24, 0x2 ;  /* 0x0000001811187211 */ /* 0x000fe200078e10ff */
[----:B---3--:R0:W-:Y:S04]  /*1210*/  @P2 STG.E.128 desc[UR6][R20.64], R8 ;  /* 0x0000000814002986 */ /* 0x0081e8000c101d06 */
[----:B--2---:R0:W-:Y:S02]  /*1220*/  @P1 STG.E.128 desc[UR6][R22.64], R12 ;  /* 0x0000000c16001986 */ /* 0x0041e4000c101d06 */
[----:B0-----:R-:W-:Y:S05]  /*1230*/  @!P0 EXIT ;  /* 0x000000000000894d */ /* 0x001fea0003800000 */
[----:B0-----:R-:W-:Y:S01]  /*1240*/  LDS R4, [R24+0x3000] ;  /* 0x0030000018047984 */ /* 0x001fe20000000800 */
[----:B------:R-:W-:-:S03]  /*1250*/  IMAD.HI R8, R0, 0x66666667, RZ ;  /* 0x6666666700087827 */ /* 0x000fc600078e02ff */
[----:B------:R-:W-:Y:S02]  /*1260*/  LDS R5, [R24+0x3004] ;  /* 0x0030040018057984 */ /* 0x000fe40000000800 */
[----:B------:R-:W-:Y:S02]  /*1270*/  SHF.R.U32.HI R9, RZ, 0x1f, R8 ;  /* 0x0000001fff097819 */ /* 0x000fe40000011608 */
[----:B------:R-:W-:Y:S02]  /*1280*/  LDS R6, [R24+0x3008] ;  /* 0x0030080018067984 */ /* 0x000fe40000000800 */
[----:B------:R-:W-:Y:S02]  /*1290*/  LEA.HI.SX32 R9, R8, R9, 0x19 ;  /* 0x0000000908097211 */ /* 0x000fe400078fcaff */
[----:B------:R-:W0:Y:S03]  /*12a0*/  LDS R7, [R24+0x300c] ;  /* 0x00300c0018077984 */ /* 0x000e260000000800 */
[----:B------:R-:W-:-:S04]  /*12b0*/  IMAD R11, R9, -0x140, R0 ;  /* 0xfffffec0090b7824 */ /* 0x000fc800078e0200 */
[----:B------:R-:W-:-:S04]  /*12c0*/  IMAD R16, R11, 0x10, R16 ;  /* 0x000000100b107824 */ /* 0x000fc800078e0210 */
[----:B------:R-:W-:-:S04]  /*12d0*/  IMAD R9, R9, 0x8000, R16 ;  /* 0x0000800009097824 */ /* 0x000fc800078e0210 */
[----:B------:R-:W-:-:S05]  /*12e0*/  IMAD.WIDE R2, R9, 0x4, R2 ;  /* 0x0000000409027825 */ /* 0x000fca00078e0202 */
[----:B0-----:R-:W-:Y:S01]  /*12f0*/  STG.E.128 desc[UR6][R2.64], R4 ;  /* 0x0000000402007986 */ /* 0x001fe2000c101d06 */
[----:B------:R-:W-:Y:S05]  /*1300*/  EXIT ;  /* 0x000000000000794d */ /* 0x000fea0003800000 */
.L_x_0:
[----:B------:R-:W-:-:S00]  /*1310*/  BRA `(.L_x_0) ;  /* 0xfffffffc00fc7947 */ /* 0x000fc0000383ffff */
[----:B------:R-:W-:-:S00]  /*1320*/  NOP ;  /* 0x0000000000007918 */ /* 0x000fc00000000000 */
        /* <DEDUP_REMOVED lines=13> */
.L_x_1:


//--------------------- .nv.global.init           --------------------------
	.section	.nv.global.init,"aw",@progbits
.nv.global.init:
	.type		_$_str,@object
	.size		_$_str,(_$_str_$_2 - _$_str)
_$_str:
        /*0000*/ 	.byte	0x5f, 0x5f, 0x43, 0x55, 0x44, 0x41, 0x5f, 0x46, 0x54, 0x5a, 0x00
	.type		_$_str_$_2,@object
	.size		_$_str_$_2,(.L_1 - _$_str_$_2)
_$_str_$_2:
        /*000b*/ 	.byte	0x5f, 0x5f, 0x43, 0x55, 0x44, 0x41, 0x5f, 0x50, 0x52, 0x45, 0x43, 0x5f, 0x53, 0x51, 0x52, 0x54
        /*001b*/ 	.byte	0x00
.L_1:


//--------------------- .nv.shared.triton_poi_fused__native_batch_norm_legit_no_training_relu_7 --------------------------
	.section	.nv.shared.triton_poi_fused__native_batch_norm_legit_no_training_relu_7,"aw",@nobits
	.sectionflags	@""
	.align	16
	.zero		1024


//--------------------- .nv.constant0.triton_poi_fused__native_batch_norm_legit_no_training_relu_7 --------------------------
	.section	.nv.constant0.triton_poi_fused__native_batch_norm_legit_no_training_relu_7,"a",@progbits
	.sectionflags	@""
	.align	4
.nv.constant0.triton_poi_fused__native_batch_norm_legit_no_training_relu_7:
	.zero		584
